//
// Generated by NVIDIA NVVM Compiler
//
// Compiler Build ID: CL-36424714
// Cuda compilation tools, release 13.0, V13.0.88
// Based on NVVM 20.0.0
//

.version 9.0
.target sm_100
.address_size 64

	// .globl	_Z17sumMatrixOnGPUMixPfS_S_ii

.visible .entry _Z17sumMatrixOnGPUMixPfS_S_ii(
	.param .u64 .ptr .align 1 _Z17sumMatrixOnGPUMixPfS_S_ii_param_0,
	.param .u64 .ptr .align 1 _Z17sumMatrixOnGPUMixPfS_S_ii_param_1,
	.param .u64 .ptr .align 1 _Z17sumMatrixOnGPUMixPfS_S_ii_param_2,
	.param .u32 _Z17sumMatrixOnGPUMixPfS_S_ii_param_3,
	.param .u32 _Z17sumMatrixOnGPUMixPfS_S_ii_param_4
)
{
	.reg .pred 	%p<4>;
	.reg .b32 	%r<9>;
	.reg .b32 	%f<4>;
	.reg .b64 	%rd<11>;

	ld.param.u64 	%rd1, [_Z17sumMatrixOnGPUMixPfS_S_ii_param_0];
	ld.param.u64 	%rd2, [_Z17sumMatrixOnGPUMixPfS_S_ii_param_1];
	ld.param.u64 	%rd3, [_Z17sumMatrixOnGPUMixPfS_S_ii_param_2];
	ld.param.u32 	%r2, [_Z17sumMatrixOnGPUMixPfS_S_ii_param_3];
	ld.param.u32 	%r3, [_Z17sumMatrixOnGPUMixPfS_S_ii_param_4];
	mov.u32 	%r4, %tid.x;
	mov.u32 	%r5, %ctaid.x;
	mov.u32 	%r6, %ntid.x;
	mad.lo.s32 	%r7, %r5, %r6, %r4;
	mov.u32 	%r8, %ctaid.y;
	mad.lo.s32 	%r1, %r2, %r8, %r7;
	setp.ge.u32 	%p1, %r7, %r2;
	setp.ge.u32 	%p2, %r8, %r3;
	or.pred  	%p3, %p1, %p2;
	@%p3 bra 	$L__BB0_2;
	cvta.to.global.u64 	%rd4, %rd1;
	cvta.to.global.u64 	%rd5, %rd2;
	cvta.to.global.u64 	%rd6, %rd3;
	mul.wide.u32 	%rd7, %r1, 4;
	add.s64 	%rd8, %rd4, %rd7;
	ld.global.f32 	%f1, [%rd8];
	add.s64 	%rd9, %rd5, %rd7;
	ld.global.f32 	%f2, [%rd9];
	add.f32 	%f3, %f1, %f2;
	add.s64 	%rd10, %rd6, %rd7;
	st.global.f32 	[%rd10], %f3;
$L__BB0_2:
	ret;

}
	// .globl	_Z16sumMatrixOnGPU2DPfS_S_ii
.visible .entry _Z16sumMatrixOnGPU2DPfS_S_ii(
	.param .u64 .ptr .align 1 _Z16sumMatrixOnGPU2DPfS_S_ii_param_0,
	.param .u64 .ptr .align 1 _Z16sumMatrixOnGPU2DPfS_S_ii_param_1,
	.param .u64 .ptr .align 1 _Z16sumMatrixOnGPU2DPfS_S_ii_param_2,
	.param .u32 _Z16sumMatrixOnGPU2DPfS_S_ii_param_3,
	.param .u32 _Z16sumMatrixOnGPU2DPfS_S_ii_param_4
)
{
	.reg .pred 	%p<4>;
	.reg .b32 	%r<14>;
	.reg .b32 	%f<4>;
	.reg .b64 	%rd<11>;

	ld.param.u64 	%rd1, [_Z16sumMatrixOnGPU2DPfS_S_ii_param_0];
	ld.param.u64 	%rd2, [_Z16sumMatrixOnGPU2DPfS_S_ii_param_1];
	ld.param.u64 	%rd3, [_Z16sumMatrixOnGPU2DPfS_S_ii_param_2];
	ld.param.u32 	%r2, [_Z16sumMatrixOnGPU2DPfS_S_ii_param_3];
	ld.param.u32 	%r3, [_Z16sumMatrixOnGPU2DPfS_S_ii_param_4];
	mov.u32 	%r5, %tid.x;
	mov.u32 	%r6, %ctaid.x;
	mov.u32 	%r7, %ntid.x;
	mad.lo.s32 	%r8, %r6, %r7, %r5;
	mov.u32 	%r9, %tid.y;
	mov.u32 	%r10, %ctaid.y;
	mov.u32 	%r11, %ntid.y;
	mad.lo.s32 	%r12, %r10, %r11, %r9;
	mad.lo.s32 	%r1, %r2, %r12, %r8;
	setp.ge.u32 	%p1, %r8, %r2;
	setp.ge.u32 	%p2, %r12, %r3;
	or.pred  	%p3, %p1, %p2;
	@%p3 bra 	$L__BB1_2;
	cvta.to.global.u64 	%rd4, %rd1;
	cvta.to.global.u64 	%rd5, %rd2;
	cvta.to.global.u64 	%rd6, %rd3;
	mul.wide.u32 	%rd7, %r1, 4;
	add.s64 	%rd8, %rd4, %rd7;
	ld.global.f32 	%f1, [%rd8];
	add.s64 	%rd9, %rd5, %rd7;
	ld.global.f32 	%f2, [%rd9];
	add.f32 	%f3, %f1, %f2;
	add.s64 	%rd10, %rd6, %rd7;
	st.global.f32 	[%rd10], %f3;
$L__BB1_2:
	ret;

}


// ===== COMPILED SASS (sm_100) =====

	.target	sm_100

	.elftype	@"ET_EXEC"


//--------------------- .note.nv.tkinfo           --------------------------
	.section	.note.nv.tkinfo,"",@"SHT_NOTE"
	.sectionflags	@"SHF_NOTE_NV_TKINFO"
	.tkinfo
        /*0018*/ 	.word	0x00000002
        /*0030*/ 	.string	""
        /*0030*/ 	.string	"ptxas"
        /*0030*/ 	.string	"Cuda compilation tools, release 13.0, V13.0.88"
        /*0030*/ 	.string	"Build cuda_13.0.r13.0/compiler.36424714_0"
        /*0030*/ 	.string	"-arch sm_100 -m 64 "



//--------------------- .note.nv.cuinfo           --------------------------
	.section	.note.nv.cuinfo,"",@"SHT_NOTE"
	.sectionflags	@"SHF_NOTE_NV_CUINFO"
        /*0018*/ 	.short	0x0002
        /*001a*/ 	.short	0x0064
        /*001c*/ 	.short	0x0082
	.zero		2


//--------------------- .nv.info                  --------------------------
	.section	.nv.info,"",@"SHT_CUDA_INFO"
	.align	4


	//----- nvinfo : EIATTR_REGCOUNT
	.align		4
        /*0000*/ 	.byte	0x04, 0x2f
        /*0002*/ 	.short	(.L_1 - .L_0)
	.align		4
.L_0:
        /*0004*/ 	.word	index@(_Z17sumMatrixOnGPUMixPfS_S_ii)
        /*0008*/ 	.word	0x0000000c


	//----- nvinfo : EIATTR_FRAME_SIZE
	.align		4
.L_1:
        /*000c*/ 	.byte	0x04, 0x11
        /*000e*/ 	.short	(.L_3 - .L_2)
	.align		4
.L_2:
        /*0010*/ 	.word	index@(_Z17sumMatrixOnGPUMixPfS_S_ii)
        /*0014*/ 	.word	0x00000000


	//----- nvinfo : EIATTR_REGCOUNT
	.align		4
.L_3:
        /*0018*/ 	.byte	0x04, 0x2f
        /*001a*/ 	.short	(.L_5 - .L_4)
	.align		4
.L_4:
        /*001c*/ 	.word	index@(_Z16sumMatrixOnGPU2DPfS_S_ii)
        /*0020*/ 	.word	0x0000000c


	//----- nvinfo : EIATTR_FRAME_SIZE
	.align		4
.L_5:
        /*0024*/ 	.byte	0x04, 0x11
        /*0026*/ 	.short	(.L_7 - .L_6)
	.align		4
.L_6:
        /*0028*/ 	.word	index@(_Z16sumMatrixOnGPU2DPfS_S_ii)
        /*002c*/ 	.word	0x00000000


	//----- nvinfo : EIATTR_MIN_STACK_SIZE
	.align		4
.L_7:
        /*0030*/ 	.byte	0x04, 0x12
        /*0032*/ 	.short	(.L_9 - .L_8)
	.align		4
.L_8:
        /*0034*/ 	.word	index@(_Z16sumMatrixOnGPU2DPfS_S_ii)
        /*0038*/ 	.word	0x00000000


	//----- nvinfo : EIATTR_MIN_STACK_SIZE
	.align		4
.L_9:
        /*003c*/ 	.byte	0x04, 0x12
        /*003e*/ 	.short	(.L_11 - .L_10)
	.align		4
.L_10:
        /*0040*/ 	.word	index@(_Z17sumMatrixOnGPUMixPfS_S_ii)
        /*0044*/ 	.word	0x00000000
.L_11:


//--------------------- .nv.compat                --------------------------
	.section	.nv.compat,"",@"SHT_CUDA_COMPAT_INFO"
	.align	4
        /*0000*/ 	.byte	0x02, 0x09, 0x00, 0x00, 0x02, 0x02, 0x01, 0x00, 0x02, 0x05, 0x05, 0x00, 0x03, 0x07, 0x01, 0x01
        /*0010*/ 	.byte	0x02, 0x03, 0x00, 0x00, 0x02, 0x06, 0x01, 0x00, 0x04, 0x0b, 0x08, 0x00, 0x09, 0x00, 0x00, 0x00
        /*0020*/ 	.byte	0x00, 0x00, 0x00, 0x00


//--------------------- .nv.info._Z16sumMatrixOnGPU2DPfS_S_ii --------------------------
	.section	.nv.info._Z16sumMatrixOnGPU2DPfS_S_ii,"",@"SHT_CUDA_INFO"
	.sectionflags	@""
	.align	4


	//----- nvinfo : EIATTR_CUDA_API_VERSION
	.align		4
        /*0000*/ 	.byte	0x04, 0x37
        /*0002*/ 	.short	(.L_13 - .L_12)
.L_12:
        /*0004*/ 	.word	0x00000082


	//----- nvinfo : EIATTR_KPARAM_INFO
	.align		4
.L_13:
        /*0008*/ 	.byte	0x04, 0x17
        /*000a*/ 	.short	(.L_15 - .L_14)
.L_14:
        /*000c*/ 	.word	0x00000000
        /*0010*/ 	.short	0x0004
        /*0012*/ 	.short	0x001c
        /*0014*/ 	.byte	0x00, 0xf0, 0x11, 0x00


	//----- nvinfo : EIATTR_KPARAM_INFO
	.align		4
.L_15:
        /*0018*/ 	.byte	0x04, 0x17
        /*001a*/ 	.short	(.L_17 - .L_16)
.L_16:
        /*001c*/ 	.word	0x00000000
        /*0020*/ 	.short	0x0003
        /*0022*/ 	.short	0x0018
        /*0024*/ 	.byte	0x00, 0xf0, 0x11, 0x00


	//----- nvinfo : EIATTR_KPARAM_INFO
	.align		4
.L_17:
        /*0028*/ 	.byte	0x04, 0x17
        /*002a*/ 	.short	(.L_19 - .L_18)
.L_18:
        /*002c*/ 	.word	0x00000000
        /*0030*/ 	.short	0x0002
        /*0032*/ 	.short	0x0010
        /*0034*/ 	.byte	0x00, 0xf5, 0x21, 0x00


	//----- nvinfo : EIATTR_KPARAM_INFO
	.align		4
.L_19:
        /*0038*/ 	.byte	0x04, 0x17
        /*003a*/ 	.short	(.L_21 - .L_20)
.L_20:
        /*003c*/ 	.word	0x00000000
        /*0040*/ 	.short	0x0001
        /*0042*/ 	.short	0x0008
        /*0044*/ 	.byte	0x00, 0xf5, 0x21, 0x00


	//----- nvinfo : EIATTR_KPARAM_INFO
	.align		4
.L_21:
        /*0048*/ 	.byte	0x04, 0x17
        /*004a*/ 	.short	(.L_23 - .L_22)
.L_22:
        /*004c*/ 	.word	0x00000000
        /*0050*/ 	.short	0x0000
        /*0052*/ 	.short	0x0000
        /*0054*/ 	.byte	0x00, 0xf5, 0x21, 0x00


	//----- nvinfo : EIATTR_SPARSE_MMA_MASK
	.align		4
.L_23:
        /*0058*/ 	.byte	0x03, 0x50
        /*005a*/ 	.short	0x0000


	//----- nvinfo : EIATTR_MAXREG_COUNT
	.align		4
        /*005c*/ 	.byte	0x03, 0x1b
        /*005e*/ 	.short	0x00ff


	//----- nvinfo : EIATTR_MERCURY_ISA_VERSION
	.align		4
        /*0060*/ 	.byte	0x03, 0x5f
        /*0062*/ 	.short	0x0101


	//----- nvinfo : EIATTR_VRC_CTA_INIT_COUNT
	.align		4
        /*0064*/ 	.byte	0x02, 0x4a
	.zero		1
	.zero		1


	//----- nvinfo : EIATTR_EXIT_INSTR_OFFSETS
	.align		4
        /*0068*/ 	.byte	0x04, 0x1c
        /*006a*/ 	.short	(.L_25 - .L_24)


	//   ....[0]....
.L_24:
        /*006c*/ 	.word	0x000000d0


	//   ....[1]....
        /*0070*/ 	.word	0x00000190


	//----- nvinfo : EIATTR_CBANK_PARAM_SIZE
	.align		4
.L_25:
        /*0074*/ 	.byte	0x03, 0x19
        /*0076*/ 	.short	0x0020


	//----- nvinfo : EIATTR_PARAM_CBANK
	.align		4
        /*0078*/ 	.byte	0x04, 0x0a
        /*007a*/ 	.short	(.L_27 - .L_26)
	.align		4
.L_26:
        /*007c*/ 	.word	index@(.nv.constant0._Z16sumMatrixOnGPU2DPfS_S_ii)
        /*0080*/ 	.short	0x0380
        /*0082*/ 	.short	0x0020


	//----- nvinfo : EIATTR_SW_WAR
	.align		4
.L_27:
        /*0084*/ 	.byte	0x04, 0x36
        /*0086*/ 	.short	(.L_29 - .L_28)
.L_28:
        /*0088*/ 	.word	0x00000008
.L_29:


//--------------------- .nv.info._Z17sumMatrixOnGPUMixPfS_S_ii --------------------------
	.section	.nv.info._Z17sumMatrixOnGPUMixPfS_S_ii,"",@"SHT_CUDA_INFO"
	.sectionflags	@""
	.align	4


	//----- nvinfo : EIATTR_CUDA_API_VERSION
	.align		4
        /*0000*/ 	.byte	0x04, 0x37
        /*0002*/ 	.short	(.L_31 - .L_30)
.L_30:
        /*0004*/ 	.word	0x00000082


	//----- nvinfo : EIATTR_KPARAM_INFO
	.align		4
.L_31:
        /*0008*/ 	.byte	0x04, 0x17
        /*000a*/ 	.short	(.L_33 - .L_32)
.L_32:
        /*000c*/ 	.word	0x00000000
        /*0010*/ 	.short	0x0004
        /*0012*/ 	.short	0x001c
        /*0014*/ 	.byte	0x00, 0xf0, 0x11, 0x00


	//----- nvinfo : EIATTR_KPARAM_INFO
	.align		4
.L_33:
        /*0018*/ 	.byte	0x04, 0x17
        /*001a*/ 	.short	(.L_35 - .L_34)
.L_34:
        /*001c*/ 	.word	0x00000000
        /*0020*/ 	.short	0x0003
        /*0022*/ 	.short	0x0018
        /*0024*/ 	.byte	0x00, 0xf0, 0x11, 0x00


	//----- nvinfo : EIATTR_KPARAM_INFO
	.align		4
.L_35:
        /*0028*/ 	.byte	0x04, 0x17
        /*002a*/ 	.short	(.L_37 - .L_36)
.L_36:
        /*002c*/ 	.word	0x00000000
        /*0030*/ 	.short	0x0002
        /*0032*/ 	.short	0x0010
        /*0034*/ 	.byte	0x00, 0xf5, 0x21, 0x00


	//----- nvinfo : EIATTR_KPARAM_INFO
	.align		4
.L_37:
        /*0038*/ 	.byte	0x04, 0x17
        /*003a*/ 	.short	(.L_39 - .L_38)
.L_38:
        /*003c*/ 	.word	0x00000000
        /*0040*/ 	.short	0x0001
        /*0042*/ 	.short	0x0008
        /*0044*/ 	.byte	0x00, 0xf5, 0x21, 0x00


	//----- nvinfo : EIATTR_KPARAM_INFO
	.align		4
.L_39:
        /*0048*/ 	.byte	0x04, 0x17
        /*004a*/ 	.short	(.L_41 - .L_40)
.L_40:
        /*004c*/ 	.word	0x00000000
        /*0050*/ 	.short	0x0000
        /*0052*/ 	.short	0x0000
        /*0054*/ 	.byte	0x00, 0xf5, 0x21, 0x00


	//----- nvinfo : EIATTR_SPARSE_MMA_MASK
	.align		4
.L_41:
        /*0058*/ 	.byte	0x03, 0x50
        /*005a*/ 	.short	0x0000


	//----- nvinfo : EIATTR_MAXREG_COUNT
	.align		4
        /*005c*/ 	.byte	0x03, 0x1b
        /*005e*/ 	.short	0x00ff


	//----- nvinfo : EIATTR_MERCURY_ISA_VERSION
	.align		4
        /*0060*/ 	.byte	0x03, 0x5f
        /*0062*/ 	.short	0x0101


	//----- nvinfo : EIATTR_VRC_CTA_INIT_COUNT
	.align		4
        /*0064*/ 	.byte	0x02, 0x4a
	.zero		1
	.zero		1


	//----- nvinfo : EIATTR_EXIT_INSTR_OFFSETS
	.align		4
        /*0068*/ 	.byte	0x04, 0x1c
        /*006a*/ 	.short	(.L_43 - .L_42)


	//   ....[0]....
.L_42:
        /*006c*/ 	.word	0x000000a0


	//   ....[1]....
        /*0070*/ 	.word	0x00000160


	//----- nvinfo : EIATTR_CBANK_PARAM_SIZE
	.align		4
.L_43:
        /*0074*/ 	.byte	0x03, 0x19
        /*0076*/ 	.short	0x0020


	//----- nvinfo : EIATTR_PARAM_CBANK
	.align		4
        /*0078*/ 	.byte	0x04, 0x0a
        /*007a*/ 	.short	(.L_45 - .L_44)
	.align		4
.L_44:
        /*007c*/ 	.word	index@(.nv.constant0._Z17sumMatrixOnGPUMixPfS_S_ii)
        /*0080*/ 	.short	0x0380
        /*0082*/ 	.short	0x0020


	//----- nvinfo : EIATTR_SW_WAR
	.align		4
.L_45:
        /*0084*/ 	.byte	0x04, 0x36
        /*0086*/ 	.short	(.L_47 - .L_46)
.L_46:
        /*0088*/ 	.word	0x00000008
.L_47:


//--------------------- .nv.callgraph             --------------------------
	.section	.nv.callgraph,"",@"SHT_CUDA_CALLGRAPH"
	.align	4
	.sectionentsize	8
	.align		4
        /*0000*/ 	.word	0x00000000
	.align		4
        /*0004*/ 	.word	0xffffffff
	.align		4
        /*0008*/ 	.word	0x00000000
	.align		4
        /*000c*/ 	.word	0xfffffffe
	.align		4
        /*0010*/ 	.word	0x00000000
	.align		4
        /*0014*/ 	.word	0xfffffffd
	.align		4
        /*0018*/ 	.word	0x00000000
	.align		4
        /*001c*/ 	.word	0xfffffffc


//--------------------- .text._Z16sumMatrixOnGPU2DPfS_S_ii --------------------------
	.section	.text._Z16sumMatrixOnGPU2DPfS_S_ii,"ax",@progbits
	.align	128
        .global         _Z16sumMatrixOnGPU2DPfS_S_ii
        .type           _Z16sumMatrixOnGPU2DPfS_S_ii,@function
        .size           _Z16sumMatrixOnGPU2DPfS_S_ii,(.L_x_2 - _Z16sumMatrixOnGPU2DPfS_S_ii)
        .other          _Z16sumMatrixOnGPU2DPfS_S_ii,@"STO_CUDA_ENTRY STV_DEFAULT"
_Z16sumMatrixOnGPU2DPfS_S_ii:
.text._Z16sumMatrixOnGPU2DPfS_S_ii:
[----:B------:R-:W-:Y:S01]  /*0000*/  LDC R1, c[0x0][0x37c] ;  /* 0x0000df00ff017b82 */ /* 0x000fe20000000800 */
[----:B------:R-:W0:Y:S07]  /*0010*/  S2R R3, SR_TID.Y ;  /* 0x0000000000037919 */ /* 0x000e2e0000002200 */
[----:B------:R-:W1:Y:S01]  /*0020*/  LDC R5, c[0x0][0x360] ;  /* 0x0000d800ff057b82 */ /* 0x000e620000000800 */
[----:B------:R-:W2:Y:S01]  /*0030*/  LDCU.64 UR6, c[0x0][0x398] ;  /* 0x00007300ff0677ac */ /* 0x000ea20008000a00 */
[----:B------:R-:W1:Y:S06]  /*0040*/  S2R R0, SR_TID.X ;  /* 0x0000000000007919 */ /* 0x000e6c0000002100 */
[----:B------:R-:W0:Y:S08]  /*0050*/  S2UR UR5, SR_CTAID.Y ;  /* 0x00000000000579c3 */ /* 0x000e300000002600 */
[----:B------:R-:W0:Y:S08]  /*0060*/  LDC R2, c[0x0][0x364] ;  /* 0x0000d900ff027b82 */ /* 0x000e300000000800 */
[----:B------:R-:W1:Y:S01]  /*0070*/  S2UR UR4, SR_CTAID.X ;  /* 0x00000000000479c3 */ /* 0x000e620000002500 */
[----:B0-----:R-:W-:-:S05]  /*0080*/  IMAD R3, R2, UR5, R3 ;  /* 0x0000000502037c24 */ /* 0x001fca000f8e0203 */
[----:B--2---:R-:W-:Y:S01]  /*0090*/  ISETP.GE.U32.AND P0, PT, R3, UR7, PT ;  /* 0x0000000703007c0c */ /* 0x004fe2000bf06070 */
[----:B-1----:R-:W-:-:S04]  /*00a0*/  IMAD R0, R5, UR4, R0 ;  /* 0x0000000405007c24 */ /* 0x002fc8000f8e0200 */
[----:B------:R-:W-:Y:S01]  /*00b0*/  IMAD R9, R3, UR6, R0 ;  /* 0x0000000603097c24 */ /* 0x000fe2000f8e0200 */
[----:B------:R-:W-:-:S13]  /*00c0*/  ISETP.GE.U32.OR P0, PT, R0, UR6, P0 ;  /* 0x0000000600007c0c */ /* 0x000fda0008706470 */
[----:B------:R-:W-:Y:S05]  /*00d0*/  @P0 EXIT ;  /* 0x000000000000094d */ /* 0x000fea0003800000 */
[----:B------:R-:W0:Y:S01]  /*00e0*/  LDC.64 R2, c[0x0][0x380] ;  /* 0x0000e000ff027b82 */ /* 0x000e220000000a00 */
[----:B------:R-:W1:Y:S07]  /*00f0*/  LDCU.64 UR4, c[0x0][0x358] ;  /* 0x00006b00ff0477ac */ /* 0x000e6e0008000a00 */
[----:B------:R-:W2:Y:S08]  /*0100*/  LDC.64 R4, c[0x0][0x388] ;  /* 0x0000e200ff047b82 */ /* 0x000eb00000000a00 */
[----:B------:R-:W3:Y:S01]  /*0110*/  LDC.64 R6, c[0x0][0x390] ;  /* 0x0000e400ff067b82 */ /* 0x000ee20000000a00 */
[----:B0-----:R-:W-:-:S06]  /*0120*/  IMAD.WIDE.U32 R2, R9, 0x4, R2 ;  /* 0x0000000409027825 */ /* 0x001fcc00078e0002 */
[----:B-1----:R-:W4:Y:S01]  /*0130*/  LDG.E R2, desc[UR4][R2.64] ;  /* 0x0000000402027981 */ /* 0x002f22000c1e1900 */
[----:B--2---:R-:W-:-:S06]  /*0140*/  IMAD.WIDE.U32 R4, R9, 0x4, R4 ;  /* 0x0000000409047825 */ /* 0x004fcc00078e0004 */
[----:B------:R-:W4:Y:S01]  /*0150*/  LDG.E R5, desc[UR4][R4.64] ;  /* 0x0000000404057981 */ /* 0x000f22000c1e1900 */
[----:B---3--:R-:W-:-:S04]  /*0160*/  IMAD.WIDE.U32 R6, R9, 0x4, R6 ;  /* 0x0000000409067825 */ /* 0x008fc800078e0006 */
[----:B----4-:R-:W-:-:S05]  /*0170*/  FADD R9, R2, R5 ;  /* 0x0000000502097221 */ /* 0x010fca0000000000 */
[----:B------:R-:W-:Y:S01]  /*0180*/  STG.E desc[UR4][R6.64], R9 ;  /* 0x0000000906007986 */ /* 0x000fe2000c101904 */
[----:B------:R-:W-:Y:S05]  /*0190*/  EXIT ;  /* 0x000000000000794d */ /* 0x000fea0003800000 */
.L_x_0:
[----:B------:R-:W-:-:S00]  /*01a0*/  BRA `(.L_x_0) ;  /* 0xfffffffc00fc7947 */ /* 0x000fc0000383ffff */
[----:B------:R-:W-:-:S00]  /*01b0*/  NOP ;  /* 0x0000000000007918 */ /* 0x000fc00000000000 */
        /* <DEDUP_REMOVED lines=12> */
.L_x_2:


//--------------------- .text._Z17sumMatrixOnGPUMixPfS_S_ii --------------------------
	.section	.text._Z17sumMatrixOnGPUMixPfS_S_ii,"ax",@progbits
	.align	128
        .global         _Z17sumMatrixOnGPUMixPfS_S_ii
        .type           _Z17sumMatrixOnGPUMixPfS_S_ii,@function
        .size           _Z17sumMatrixOnGPUMixPfS_S_ii,(.L_x_3 - _Z17sumMatrixOnGPUMixPfS_S_ii)
        .other          _Z17sumMatrixOnGPUMixPfS_S_ii,@"STO_CUDA_ENTRY STV_DEFAULT"
_Z17sumMatrixOnGPUMixPfS_S_ii:
.text._Z17sumMatrixOnGPUMixPfS_S_ii:
[----:B------:R-:W-:Y:S01]  /*0000*/  LDC R1, c[0x0][0x37c] ;  /* 0x0000df00ff017b82 */ /* 0x000fe20000000800 */
[----:B------:R-:W0:Y:S07]  /*0010*/  S2R R3, SR_TID.X ;  /* 0x0000000000037919 */ /* 0x000e2e0000002100 */
[----:B------:R-:W0:Y:S08]  /*0020*/  S2UR UR4, SR_CTAID.X ;  /* 0x00000000000479c3 */ /* 0x000e300000002500 */
[----:B------:R-:W0:Y:S08]  /*0030*/  LDC R0, c[0x0][0x360] ;  /* 0x0000d800ff007b82 */ /* 0x000e300000000800 */
[----:B------:R-:W1:Y:S08]  /*0040*/  S2UR UR5, SR_CTAID.Y ;  /* 0x00000000000579c3 */ /* 0x000e700000002600 */
[----:B------:R-:W1:Y:S01]  /*0050*/  LDC.64 R4, c[0x0][0x398] ;  /* 0x0000e600ff047b82 */ /* 0x000e620000000a00 */
[----:B0-----:R-:W-:Y:S01]  /*0060*/  IMAD R3, R0, UR4, R3 ;  /* 0x0000000400037c24 */ /* 0x001fe2000f8e0203 */
[----:B-1----:R-:W-:-:S03]  /*0070*/  ISETP.LE.U32.AND P0, PT, R5, UR5, PT ;  /* 0x0000000505007c0c */ /* 0x002fc6000bf03070 */
[----:B------:R-:W-:Y:S01]  /*0080*/  IMAD R9, R4, UR5, R3 ;  /* 0x0000000504097c24 */ /* 0x000fe2000f8e0203 */
[----:B------:R-:W-:-:S13]  /*0090*/  ISETP.GE.U32.OR P0, PT, R3, R4, P0 ;  /* 0x000000040300720c */ /* 0x000fda0000706470 */
        /* <DEDUP_REMOVED lines=13> */
.L_x_1:
        /* <DEDUP_REMOVED lines=9> */
.L_x_3:


//--------------------- .nv.shared.reserved.0     --------------------------
	.section	.nv.shared.reserved.0,"aw",@nobits
	.weak		__nv_reservedSMEM_offset_0_alias
	.size		__nv_reservedSMEM_offset_0_alias, 0, 64
	.other		__nv_reservedSMEM_offset_0_alias,@"STO_CUDA_RESERVED_SHARED STV_DEFAULT"
__nv_reservedSMEM_offset_0_alias:
	.zero		0
	.zero		64


//--------------------- .nv.constant0._Z16sumMatrixOnGPU2DPfS_S_ii --------------------------
	.section	.nv.constant0._Z16sumMatrixOnGPU2DPfS_S_ii,"a",@progbits
	.sectionflags	@""
	.align	4
.nv.constant0._Z16sumMatrixOnGPU2DPfS_S_ii:
	.zero		928


//--------------------- .nv.constant0._Z17sumMatrixOnGPUMixPfS_S_ii --------------------------
	.section	.nv.constant0._Z17sumMatrixOnGPUMixPfS_S_ii,"a",@progbits
	.sectionflags	@""
	.align	4
.nv.constant0._Z17sumMatrixOnGPUMixPfS_S_ii:
	.zero		928


//--------------------- SYMBOLS --------------------------

	.type		.nv.reservedSmem.offset0,@object
	.size		.nv.reservedSmem.offset0,0x4
